	.headerflags	@"EF_CUDA_TEXMODE_UNIFIED EF_CUDA_64BIT_ADDRESS EF_CUDA_ACCELERATORS EF_CUDA_SM90 EF_CUDA_VIRTUAL_SM(EF_CUDA_SM90)"
	.elftype	@"ET_EXEC"


//--------------------- .nv.info                  --------------------------
	.section	.nv.info,"",@"SHT_CUDA_INFO"
	.align	4


	//----- nvinfo : EIATTR_REGCOUNT
	.align		4
        /*0000*/ 	.byte	0x04, 0x2f
        /*0002*/ 	.short	(.L_1 - .L_0)
	.align		4
.L_0:
        /*0004*/ 	.word	index@(triton_poi_fused_add_clamp_3)
        /*0008*/ 	.word	0x00000008


	//----- nvinfo : EIATTR_MIN_STACK_SIZE
	.align		4
.L_1:
        /*000c*/ 	.byte	0x04, 0x12
        /*000e*/ 	.short	(.L_3 - .L_2)
	.align		4
.L_2:
        /*0010*/ 	.word	index@(triton_poi_fused_add_clamp_3)
        /*0014*/ 	.word	0x00000000


	//----- nvinfo : EIATTR_FRAME_SIZE
	.align		4
.L_3:
        /*0018*/ 	.byte	0x04, 0x11
        /*001a*/ 	.short	(.L_5 - .L_4)
	.align		4
.L_4:
        /*001c*/ 	.word	index@(triton_poi_fused_add_clamp_3)
        /*0020*/ 	.word	0x00000000


	//----- nvinfo : EIATTR_MIN_STACK_SIZE
	.align		4
.L_5:
        /*0024*/ 	.byte	0x04, 0x12
        /*0026*/ 	.short	(.L_7 - .L_6)
	.align		4
.L_6:
        /*0028*/ 	.word	index@(triton_poi_fused_add_clamp_3)
        /*002c*/ 	.word	0x00000000
.L_7:


//--------------------- .nv.info.triton_poi_fused_add_clamp_3 --------------------------
	.section	.nv.info.triton_poi_fused_add_clamp_3,"",@"SHT_CUDA_INFO"
	.sectionflags	@""
	.align	4


	//----- nvinfo : EIATTR_CUDA_API_VERSION
	.align		4
        /*0000*/ 	.byte	0x04, 0x37
        /*0002*/ 	.short	(.L_9 - .L_8)
.L_8:
        /*0004*/ 	.word	0x0000007c


	//----- nvinfo : EIATTR_KPARAM_INFO
	.align		4
.L_9:
        /*0008*/ 	.byte	0x04, 0x17
        /*000a*/ 	.short	(.L_11 - .L_10)
.L_10:
        /*000c*/ 	.word	0x00000000
        /*0010*/ 	.short	0x0001
        /*0012*/ 	.short	0x0008
        /*0014*/ 	.byte	0x00, 0xf0, 0x11, 0x00


	//----- nvinfo : EIATTR_KPARAM_INFO
	.align		4
.L_11:
        /*0018*/ 	.byte	0x04, 0x17
        /*001a*/ 	.short	(.L_13 - .L_12)
.L_12:
        /*001c*/ 	.word	0x00000000
        /*0020*/ 	.short	0x0000
        /*0022*/ 	.short	0x0000
        /*0024*/ 	.byte	0x00, 0xf4, 0x21, 0x00


	//----- nvinfo : EIATTR_SPARSE_MMA_MASK
	.align		4
.L_13:
        /*0028*/ 	.byte	0x03, 0x50
        /*002a*/ 	.short	0x0000


	//----- nvinfo : EIATTR_MAXREG_COUNT
	.align		4
        /*002c*/ 	.byte	0x03, 0x1b
        /*002e*/ 	.short	0x00ff


	//----- nvinfo : EIATTR_EXIT_INSTR_OFFSETS
	.align		4
        /*0030*/ 	.byte	0x04, 0x1c
        /*0032*/ 	.short	(.L_15 - .L_14)


	//   ....[0]....
.L_14:
        /*0034*/ 	.word	0x000000f0


	//   ....[1]....
        /*0038*/ 	.word	0x00000120


	//----- nvinfo : EIATTR_REQNTID
	.align		4
.L_15:
        /*003c*/ 	.byte	0x04, 0x10
        /*003e*/ 	.short	(.L_17 - .L_16)
.L_16:
        /*0040*/ 	.word	0x00000020
        /*0044*/ 	.word	0x00000001
        /*0048*/ 	.word	0x00000001


	//----- nvinfo : EIATTR_CBANK_PARAM_SIZE
	.align		4
.L_17:
        /*004c*/ 	.byte	0x03, 0x19
        /*004e*/ 	.short	0x000c


	//----- nvinfo : EIATTR_PARAM_CBANK
	.align		4
        /*0050*/ 	.byte	0x04, 0x0a
        /*0052*/ 	.short	(.L_19 - .L_18)
	.align		4
.L_18:
        /*0054*/ 	.word	index@(.nv.constant0.triton_poi_fused_add_clamp_3)
        /*0058*/ 	.short	0x0210
        /*005a*/ 	.short	0x000c


	//----- nvinfo : EIATTR_SW_WAR
	.align		4
.L_19:
        /*005c*/ 	.byte	0x04, 0x36
        /*005e*/ 	.short	(.L_21 - .L_20)
.L_20:
        /*0060*/ 	.word	0x00000008
.L_21:


//--------------------- .nv.callgraph             --------------------------
	.section	.nv.callgraph,"",@"SHT_CUDA_CALLGRAPH"
	.align	4
	.sectionentsize	8
	.align		4
        /*0000*/ 	.word	0x00000000
	.align		4
        /*0004*/ 	.word	0xffffffff
	.align		4
        /*0008*/ 	.word	0x00000000
	.align		4
        /*000c*/ 	.word	0xfffffffe
	.align		4
        /*0010*/ 	.word	0x00000000
	.align		4
        /*0014*/ 	.word	0xfffffffd
	.align		4
        /*0018*/ 	.word	0x00000000
	.align		4
        /*001c*/ 	.word	0xfffffffc


//--------------------- .text.triton_poi_fused_add_clamp_3 --------------------------
	.section	.text.triton_poi_fused_add_clamp_3,"ax",@progbits
	.align	128
        .global         triton_poi_fused_add_clamp_3
        .type           triton_poi_fused_add_clamp_3,@function
        .size           triton_poi_fused_add_clamp_3,(.L_x_1 - triton_poi_fused_add_clamp_3)
        .other          triton_poi_fused_add_clamp_3,@"STO_CUDA_ENTRY STV_DEFAULT"
triton_poi_fused_add_clamp_3:
.text.triton_poi_fused_add_clamp_3:
[----:B------:R-:W0:Y:S02]  /*0000*/  LDC R1, c[0x0][0x28] ;  /* 0x00000a00ff017b82 */ /* 0x000e240000000800 */
[----:B------:R-:W1:Y:S01]  /*0010*/  S2R R0, SR_TID.X ;  /* 0x0000000000007919 */ /* 0x000e620000002100 */
[----:B------:R-:W2:Y:S01]  /*0020*/  LDC.64 R4, c[0x0][0x210] ;  /* 0x00008400ff047b82 */ /* 0x000ea20000000a00 */
[----:B------:R-:W3:Y:S01]  /*0030*/  S2R R3, SR_CTAID.X ;  /* 0x0000000000037919 */ /* 0x000ee20000002500 */
[----:B-1----:R-:W-:-:S05]  /*0040*/  LOP3.LUT R0, R0, 0x1f, RZ, 0xc0, !PT ;  /* 0x0000001f00007812 */ /* 0x002fca00078ec0ff */
[----:B---3--:R-:W-:-:S04]  /*0050*/  IMAD R3, R3, 0x20, R0 ;  /* 0x0000002003037824 */ /* 0x008fc800078e0200 */
[C---:B--2---:R-:W-:Y:S01]  /*0060*/  IMAD.WIDE R4, R3.reuse, 0x8, R4 ;  /* 0x0000000803047825 */ /* 0x044fe200078e0204 */
[----:B------:R-:W-:Y:S02]  /*0070*/  I2FP.F32.S32 R0, R3 ;  /* 0x0000000300007245 */ /* 0x000fe40000201400 */
[----:B------:R-:W-:-:S03]  /*0080*/  ISETP.GE.AND P0, PT, R3, 0x20, PT ;  /* 0x000000200300780c */ /* 0x000fc60003f06270 */
[----:B------:R-:W-:-:S05]  /*0090*/  FMUL R0, R0, 0.48387095332145690918 ;  /* 0x3ef7bdef00007820 */ /* 0x000fca0000400000 */
[----:B------:R-:W-:-:S06]  /*00a0*/  FMNMX R0, RZ, R0, !PT ;  /* 0x00000000ff007209 */ /* 0x000fcc0007800000 */
[----:B------:R-:W1:Y:S02]  /*00b0*/  F2I.TRUNC.NTZ R0, R0 ;  /* 0x0000000000007305 */ /* 0x000e64000020f100 */
[----:B-1----:R-:W-:-:S05]  /*00c0*/  VIMNMX R2, R0, 0xe, PT ;  /* 0x0000000e00027848 */ /* 0x002fca0003fe0100 */
[----:B------:R-:W-:-:S05]  /*00d0*/  VIADD R2, R2, 0x1 ;  /* 0x0000000102027836 */ /* 0x000fca0000000000 */
[----:B------:R-:W-:Y:S01]  /*00e0*/  SHF.R.S32.HI R3, RZ, 0x1f, R2 ;  /* 0x0000001fff037819 */ /* 0x000fe20000011402 */
[----:B------:R-:W-:Y:S06]  /*00f0*/  @P0 EXIT ;  /* 0x000000000000094d */ /* 0x000fec0003800000 */
[----:B------:R-:W-:Y:S02]  /*0100*/  ULDC.64 UR4, c[0x0][0x208] ;  /* 0x0000820000047ab9 */ /* 0x000fe40000000a00 */
[----:B------:R-:W-:Y:S01]  /*0110*/  STG.E.64 desc[UR4][R4.64], R2 ;  /* 0x0000000204007986 */ /* 0x000fe2000c101b04 */
[----:B------:R-:W-:Y:S05]  /*0120*/  EXIT ;  /* 0x000000000000794d */ /* 0x000fea0003800000 */
.L_x_0:
[----:B------:R-:W-:-:S00]  /*0130*/  BRA `(.L_x_0) ;  /* 0xfffffffc00fc7947 */ /* 0x000fc0000383ffff */
[----:B------:R-:W-:-:S00]  /*0140*/  NOP ;  /* 0x0000000000007918 */ /* 0x000fc00000000000 */
        /* <DEDUP_REMOVED lines=11> */
.L_x_1:


//--------------------- .nv.constant0.triton_poi_fused_add_clamp_3 --------------------------
	.section	.nv.constant0.triton_poi_fused_add_clamp_3,"a",@progbits
	.sectionflags	@""
	.align	4
.nv.constant0.triton_poi_fused_add_clamp_3:
	.zero		540
